	.headerflags	@"EF_CUDA_TEXMODE_UNIFIED EF_CUDA_64BIT_ADDRESS EF_CUDA_ACCELERATORS EF_CUDA_SM90 EF_CUDA_VIRTUAL_SM(EF_CUDA_SM90)"
	.elftype	@"ET_EXEC"


//--------------------- .nv.info                  --------------------------
	.section	.nv.info,"",@"SHT_CUDA_INFO"
	.align	4


	//----- nvinfo : EIATTR_REGCOUNT
	.align		4
        /*0000*/ 	.byte	0x04, 0x2f
        /*0002*/ 	.short	(.L_3 - .L_2)
	.align		4
.L_2:
        /*0004*/ 	.word	index@(triton_poi_fused_cat_3)
        /*0008*/ 	.word	0x00000016


	//----- nvinfo : EIATTR_MIN_STACK_SIZE
	.align		4
.L_3:
        /*000c*/ 	.byte	0x04, 0x12
        /*000e*/ 	.short	(.L_5 - .L_4)
	.align		4
.L_4:
        /*0010*/ 	.word	index@(triton_poi_fused_cat_3)
        /*0014*/ 	.word	0x00000000


	//----- nvinfo : EIATTR_FRAME_SIZE
	.align		4
.L_5:
        /*0018*/ 	.byte	0x04, 0x11
        /*001a*/ 	.short	(.L_7 - .L_6)
	.align		4
.L_6:
        /*001c*/ 	.word	index@(triton_poi_fused_cat_3)
        /*0020*/ 	.word	0x00000000


	//----- nvinfo : EIATTR_MIN_STACK_SIZE
	.align		4
.L_7:
        /*0024*/ 	.byte	0x04, 0x12
        /*0026*/ 	.short	(.L_9 - .L_8)
	.align		4
.L_8:
        /*0028*/ 	.word	index@(triton_poi_fused_cat_3)
        /*002c*/ 	.word	0x00000000
.L_9:


//--------------------- .nv.info.triton_poi_fused_cat_3 --------------------------
	.section	.nv.info.triton_poi_fused_cat_3,"",@"SHT_CUDA_INFO"
	.sectionflags	@""
	.align	4


	//----- nvinfo : EIATTR_CUDA_API_VERSION
	.align		4
        /*0000*/ 	.byte	0x04, 0x37
        /*0002*/ 	.short	(.L_11 - .L_10)
.L_10:
        /*0004*/ 	.word	0x0000007c


	//----- nvinfo : EIATTR_KPARAM_INFO
	.align		4
.L_11:
        /*0008*/ 	.byte	0x04, 0x17
        /*000a*/ 	.short	(.L_13 - .L_12)
.L_12:
        /*000c*/ 	.word	0x00000000
        /*0010*/ 	.short	0x0007
        /*0012*/ 	.short	0x0038
        /*0014*/ 	.byte	0x00, 0xf0, 0x11, 0x00


	//----- nvinfo : EIATTR_KPARAM_INFO
	.align		4
.L_13:
        /*0018*/ 	.byte	0x04, 0x17
        /*001a*/ 	.short	(.L_15 - .L_14)
.L_14:
        /*001c*/ 	.word	0x00000000
        /*0020*/ 	.short	0x0006
        /*0022*/ 	.short	0x0030
        /*0024*/ 	.byte	0x00, 0xf4, 0x21, 0x00


	//----- nvinfo : EIATTR_KPARAM_INFO
	.align		4
.L_15:
        /*0028*/ 	.byte	0x04, 0x17
        /*002a*/ 	.short	(.L_17 - .L_16)
.L_16:
        /*002c*/ 	.word	0x00000000
        /*0030*/ 	.short	0x0005
        /*0032*/ 	.short	0x0028
        /*0034*/ 	.byte	0x00, 0xf4, 0x21, 0x00


	//----- nvinfo : EIATTR_KPARAM_INFO
	.align		4
.L_17:
        /*0038*/ 	.byte	0x04, 0x17
        /*003a*/ 	.short	(.L_19 - .L_18)
.L_18:
        /*003c*/ 	.word	0x00000000
        /*0040*/ 	.short	0x0004
        /*0042*/ 	.short	0x0020
        /*0044*/ 	.byte	0x00, 0xf4, 0x21, 0x00


	//----- nvinfo : EIATTR_KPARAM_INFO
	.align		4
.L_19:
        /*0048*/ 	.byte	0x04, 0x17
        /*004a*/ 	.short	(.L_21 - .L_20)
.L_20:
        /*004c*/ 	.word	0x00000000
        /*0050*/ 	.short	0x0003
        /*0052*/ 	.short	0x0018
        /*0054*/ 	.byte	0x00, 0xf4, 0x21, 0x00


	//----- nvinfo : EIATTR_KPARAM_INFO
	.align		4
.L_21:
        /*0058*/ 	.byte	0x04, 0x17
        /*005a*/ 	.short	(.L_23 - .L_22)
.L_22:
        /*005c*/ 	.word	0x00000000
        /*0060*/ 	.short	0x0002
        /*0062*/ 	.short	0x0010
        /*0064*/ 	.byte	0x00, 0xf4, 0x21, 0x00


	//----- nvinfo : EIATTR_KPARAM_INFO
	.align		4
.L_23:
        /*0068*/ 	.byte	0x04, 0x17
        /*006a*/ 	.short	(.L_25 - .L_24)
.L_24:
        /*006c*/ 	.word	0x00000000
        /*0070*/ 	.short	0x0001
        /*0072*/ 	.short	0x0008
        /*0074*/ 	.byte	0x00, 0xf4, 0x21, 0x00


	//----- nvinfo : EIATTR_KPARAM_INFO
	.align		4
.L_25:
        /*0078*/ 	.byte	0x04, 0x17
        /*007a*/ 	.short	(.L_27 - .L_26)
.L_26:
        /*007c*/ 	.word	0x00000000
        /*0080*/ 	.short	0x0000
        /*0082*/ 	.short	0x0000
        /*0084*/ 	.byte	0x00, 0xf4, 0x21, 0x00


	//----- nvinfo : EIATTR_SPARSE_MMA_MASK
	.align		4
.L_27:
        /*0088*/ 	.byte	0x03, 0x50
        /*008a*/ 	.short	0x0000


	//----- nvinfo : EIATTR_MAXREG_COUNT
	.align		4
        /*008c*/ 	.byte	0x03, 0x1b
        /*008e*/ 	.short	0x00ff


	//----- nvinfo : EIATTR_EXIT_INSTR_OFFSETS
	.align		4
        /*0090*/ 	.byte	0x04, 0x1c
        /*0092*/ 	.short	(.L_29 - .L_28)


	//   ....[0]....
.L_28:
        /*0094*/ 	.word	0x00000480


	//----- nvinfo : EIATTR_REQNTID
	.align		4
.L_29:
        /*0098*/ 	.byte	0x04, 0x10
        /*009a*/ 	.short	(.L_31 - .L_30)
.L_30:
        /*009c*/ 	.word	0x00000080
        /*00a0*/ 	.word	0x00000001
        /*00a4*/ 	.word	0x00000001


	//----- nvinfo : EIATTR_CBANK_PARAM_SIZE
	.align		4
.L_31:
        /*00a8*/ 	.byte	0x03, 0x19
        /*00aa*/ 	.short	0x003c


	//----- nvinfo : EIATTR_PARAM_CBANK
	.align		4
        /*00ac*/ 	.byte	0x04, 0x0a
        /*00ae*/ 	.short	(.L_33 - .L_32)
	.align		4
.L_32:
        /*00b0*/ 	.word	index@(.nv.constant0.triton_poi_fused_cat_3)
        /*00b4*/ 	.short	0x0210
        /*00b6*/ 	.short	0x003c


	//----- nvinfo : EIATTR_SW_WAR
	.align		4
.L_33:
        /*00b8*/ 	.byte	0x04, 0x36
        /*00ba*/ 	.short	(.L_35 - .L_34)
.L_34:
        /*00bc*/ 	.word	0x00000008
.L_35:


//--------------------- .nv.callgraph             --------------------------
	.section	.nv.callgraph,"",@"SHT_CUDA_CALLGRAPH"
	.align	4
	.sectionentsize	8
	.align		4
        /*0000*/ 	.word	0x00000000
	.align		4
        /*0004*/ 	.word	0xffffffff
	.align		4
        /*0008*/ 	.word	0x00000000
	.align		4
        /*000c*/ 	.word	0xfffffffe
	.align		4
        /*0010*/ 	.word	0x00000000
	.align		4
        /*0014*/ 	.word	0xfffffffd
	.align		4
        /*0018*/ 	.word	0x00000000
	.align		4
        /*001c*/ 	.word	0xfffffffc


//--------------------- .nv.constant4             --------------------------
	.section	.nv.constant4,"a",@progbits
	.align	8
	.align		8
.nv.constant4:
        /*0000*/ 	.dword	_$_str
	.align		8
        /*0008*/ 	.dword	_$_str_$_2


//--------------------- .text.triton_poi_fused_cat_3 --------------------------
	.section	.text.triton_poi_fused_cat_3,"ax",@progbits
	.align	128
        .global         triton_poi_fused_cat_3
        .type           triton_poi_fused_cat_3,@function
        .size           triton_poi_fused_cat_3,(.L_x_1 - triton_poi_fused_cat_3)
        .other          triton_poi_fused_cat_3,@"STO_CUDA_ENTRY STV_DEFAULT"
triton_poi_fused_cat_3:
.text.triton_poi_fused_cat_3:
[----:B------:R-:W-:Y:S01]  /*0000*/  LDC R1, c[0x0][0x28] ;  /* 0x00000a00ff017b82 */ /* 0x000fe20000000800 */
[----:B------:R-:W1:Y:S07]  /*0010*/  S2R R0, SR_TID.X ;  /* 0x0000000000007919 */ /* 0x000e6e0000002100 */
[----:B------:R-:W2:Y:S01]  /*0020*/  LDC.64 R6, c[0x0][0x228] ;  /* 0x00008a00ff067b82 */ /* 0x000ea20000000a00 */
[----:B------:R-:W-:Y:S01]  /*0030*/  IMAD.MOV.U32 R8, RZ, RZ, RZ ;  /* 0x000000ffff087224 */ /* 0x000fe200078e00ff */
[----:B------:R-:W-:Y:S01]  /*0040*/  ULDC.64 UR4, c[0x0][0x208] ;  /* 0x0000820000047ab9 */ /* 0x000fe20000000a00 */
[----:B------:R-:W3:Y:S05]  /*0050*/  S2R R3, SR_CTAID.X ;  /* 0x0000000000037919 */ /* 0x000eea0000002500 */
[----:B------:R-:W4:Y:S08]  /*0060*/  LDC.64 R12, c[0x0][0x218] ;  /* 0x00008600ff0c7b82 */ /* 0x000f300000000a00 */
[----:B------:R-:W5:Y:S01]  /*0070*/  LDC.64 R10, c[0x0][0x220] ;  /* 0x00008800ff0a7b82 */ /* 0x000f620000000a00 */
[----:B-1----:R-:W-:-:S05]  /*0080*/  LOP3.LUT R0, R0, 0x7f, RZ, 0xc0, !PT ;  /* 0x0000007f00007812 */ /* 0x002fca00078ec0ff */
[----:B---3--:R-:W-:-:S05]  /*0090*/  IMAD R0, R3, 0x80, R0 ;  /* 0x0000008003007824 */ /* 0x008fca00078e0200 */
[----:B------:R-:W-:-:S04]  /*00a0*/  SHF.R.S32.HI R3, RZ, 0x1f, R0 ;  /* 0x0000001fff037819 */ /* 0x000fc80000011400 */
[----:B------:R-:W-:-:S04]  /*00b0*/  LEA.HI R3, R3, R0, RZ, 0x8 ;  /* 0x0000000003037211 */ /* 0x000fc800078f40ff */
[----:B------:R-:W-:-:S05]  /*00c0*/  SHF.R.S32.HI R9, RZ, 0x8, R3 ;  /* 0x00000008ff097819 */ /* 0x000fca0000011403 */
[----:B------:R-:W-:-:S05]  /*00d0*/  IMAD.HI R2, R9, 0x2aaaaaab, RZ ;  /* 0x2aaaaaab09027827 */ /* 0x000fca00078e02ff */
[----:B------:R-:W-:-:S04]  /*00e0*/  SHF.R.U32.HI R5, RZ, 0x1, R2 ;  /* 0x00000001ff057819 */ /* 0x000fc80000011602 */
[----:B------:R-:W-:Y:S01]  /*00f0*/  LEA.HI R2, R2, R5, RZ, 0x1 ;  /* 0x0000000502027211 */ /* 0x000fe200078f08ff */
[----:B------:R-:W-:Y:S01]  /*0100*/  IMAD.HI R15, R0, 0x2aaaaaab, RZ ;  /* 0x2aaaaaab000f7827 */ /* 0x000fe200078e02ff */
[----:B------:R-:W-:Y:S01]  /*0110*/  LOP3.LUT R3, R3, 0xffffff00, RZ, 0xc0, !PT ;  /* 0xffffff0003037812 */ /* 0x000fe200078ec0ff */
[----:B------:R-:W1:Y:S02]  /*0120*/  LDC.64 R4, c[0x0][0x238] ;  /* 0x00008e00ff047b82 */ /* 0x000e640000000a00 */
[----:B------:R-:W-:-:S04]  /*0130*/  IMAD R9, R2, -0xc, R9 ;  /* 0xfffffff402097824 */ /* 0x000fc800078e0209 */
[C---:B--2---:R-:W-:Y:S01]  /*0140*/  IMAD.WIDE R6, R9.reuse, 0x4, R6 ;  /* 0x0000000409067825 */ /* 0x044fe200078e0206 */
[----:B------:R-:W-:-:S13]  /*0150*/  ISETP.GT.AND P1, PT, R9, 0x7, PT ;  /* 0x000000070900780c */ /* 0x000fda0003f24270 */
[----:B------:R2:W3:Y:S01]  /*0160*/  @P1 LDG.E.EL R8, desc[UR4][R6.64+-0x20] ;  /* 0xffffe00406081981 */ /* 0x0004e2000c2e1900 */
[----:B------:R-:W-:Y:S01]  /*0170*/  SHF.R.U32.HI R2, RZ, 0x1f, R15 ;  /* 0x0000001fff027819 */ /* 0x000fe2000001160f */
[----:B-----5:R-:W-:-:S03]  /*0180*/  IMAD.WIDE R18, R9, 0x4, R10 ;  /* 0x0000000409127825 */ /* 0x020fc600078e020a */
[----:B------:R-:W-:Y:S01]  /*0190*/  LEA.HI.SX32 R15, R15, R2, 0x17 ;  /* 0x000000020f0f7211 */ /* 0x000fe200078fbaff */
[----:B------:R-:W-:Y:S01]  /*01a0*/  IMAD.IADD R2, R0, 0x1, -R3 ;  /* 0x0000000100027824 */ /* 0x000fe200078e0a03 */
[----:B--2---:R-:W2:Y:S04]  /*01b0*/  LDC.64 R6, c[0x0][0x210] ;  /* 0x00008400ff067b82 */ /* 0x004ea80000000a00 */
[----:B------:R-:W-:-:S05]  /*01c0*/  LEA R14, R15, R2, 0xa ;  /* 0x000000020f0e7211 */ /* 0x000fca00078e50ff */
[----:B------:R-:W-:Y:S01]  /*01d0*/  IMAD R14, R9, 0x100, R14 ;  /* 0x00000100090e7824 */ /* 0x000fe200078e020e */
[----:B------:R-:W5:Y:S03]  /*01e0*/  LDC.64 R2, c[0x0][0x230] ;  /* 0x00008c00ff027b82 */ /* 0x000f660000000a00 */
[----:B------:R-:W-:-:S04]  /*01f0*/  VIADD R17, R14, 0xfffff800 ;  /* 0xfffff8000e117836 */ /* 0x000fc80000000000 */
[----:B----4-:R-:W-:Y:S01]  /*0200*/  IMAD.WIDE R16, R17, 0x4, R12 ;  /* 0x0000000411107825 */ /* 0x010fe200078e020c */
[----:B------:R-:W-:Y:S02]  /*0210*/  CS2R R12, SRZ ;  /* 0x00000000000c7805 */ /* 0x000fe4000001ff00 */
[----:B------:R-:W-:Y:S01]  /*0220*/  CS2R R10, SRZ ;  /* 0x00000000000a7805 */ /* 0x000fe2000001ff00 */
[----:B-1----:R-:W-:-:S03]  /*0230*/  IMAD.WIDE R4, R9, 0x4, R4 ;  /* 0x0000000409047825 */ /* 0x002fc600078e0204 */
[----:B------:R-:W4:Y:S04]  /*0240*/  @P1 LDG.E R13, desc[UR4][R16.64] ;  /* 0x00000004100d1981 */ /* 0x000f28000c1e1900 */
[----:B------:R-:W4:Y:S01]  /*0250*/  @P1 LDG.E.EL R12, desc[UR4][R18.64+-0x20] ;  /* 0xffffe004120c1981 */ /* 0x000f22000c2e1900 */
[----:B------:R-:W-:Y:S01]  /*0260*/  IMAD R14, R15, -0xc00, R0 ;  /* 0xfffff4000f0e7824 */ /* 0x000fe200078e0200 */
[----:B------:R-:W-:Y:S02]  /*0270*/  ISETP.GE.AND P0, PT, R9, 0x8, PT ;  /* 0x000000080900780c */ /* 0x000fe40003f06270 */
[----:B------:R1:W4:Y:S02]  /*0280*/  @P1 LDG.E.EL R11, desc[UR4][R4.64+-0x20] ;  /* 0xffffe004040b1981 */ /* 0x000324000c2e1900 */
[----:B------:R-:W-:Y:S01]  /*0290*/  LEA R15, R15, R14, 0xb ;  /* 0x0000000e0f0f7211 */ /* 0x000fe200078e58ff */
[----:B-----5:R-:W-:-:S05]  /*02a0*/  IMAD.WIDE R2, R9, 0x4, R2 ;  /* 0x0000000409027825 */ /* 0x020fca00078e0202 */
[----:B------:R5:W4:Y:S01]  /*02b0*/  @P1 LDG.E.EL R10, desc[UR4][R2.64+-0x20] ;  /* 0xffffe004020a1981 */ /* 0x000b22000c2e1900 */
[----:B------:R-:W-:Y:S02]  /*02c0*/  IMAD.MOV.U32 R9, RZ, RZ, RZ ;  /* 0x000000ffff097224 */ /* 0x000fe400078e00ff */
[----:B--2---:R-:W-:-:S05]  /*02d0*/  IMAD.WIDE R6, R15, 0x4, R6 ;  /* 0x000000040f067825 */ /* 0x004fca00078e0206 */
[----:B------:R4:W2:Y:S01]  /*02e0*/  @!P0 LDG.E R9, desc[UR4][R6.64] ;  /* 0x0000000406098981 */ /* 0x0008a2000c1e1900 */
[----:B-1----:R-:W-:Y:S01]  /*02f0*/  HFMA2.MMA R5, -RZ, RZ, 1.625, 0 ;  /* 0x3e800000ff057435 */ /* 0x002fe200000001ff */
[----:B-----5:R-:W1:Y:S02]  /*0300*/  LDC.64 R2, c[0x0][0x240] ;  /* 0x00009000ff027b82 */ /* 0x020e640000000a00 */
[----:B-1----:R-:W-:Y:S01]  /*0310*/  IMAD.WIDE R2, R0, 0x4, R2 ;  /* 0x0000000400027825 */ /* 0x002fe200078e0202 */
[----:B---3--:R-:W-:-:S05]  /*0320*/  SEL R8, R8, RZ, P1 ;  /* 0x000000ff08087207 */ /* 0x008fca0000800000 */
[----:B------:R-:W-:-:S04]  /*0330*/  FADD R8, R8, 9.9999997473787516356e-06 ;  /* 0x3727c5ac08087421 */ /* 0x000fc80000000000 */
[----:B------:R-:W1:Y:S02]  /*0340*/  MUFU.SQRT R14, R8 ;  /* 0x00000008000e7308 */ /* 0x000e640000002000 */
[C---:B-1----:R-:W-:Y:S02]  /*0350*/  FSETP.GT.AND P2, PT, R14.reuse, 8.50705917302346158658e+37, PT ;  /* 0x7e8000000e00780b */ /* 0x042fe40003f44000 */
[----:B------:R-:W-:-:S11]  /*0360*/  FSETP.GEU.AND P3, PT, R14, 1.175494350822287508e-38, PT ;  /* 0x008000000e00780b */ /* 0x000fd60003f6e000 */
[----:B------:R-:W-:-:S04]  /*0370*/  @P2 FMUL R14, R14, 0.25 ;  /* 0x3e8000000e0e2820 */ /* 0x000fc80000400000 */
[----:B------:R-:W-:-:S06]  /*0380*/  @!P3 FMUL R14, R14, 16777216 ;  /* 0x4b8000000e0eb820 */ /* 0x000fcc0000400000 */
[----:B------:R-:W1:Y:S01]  /*0390*/  MUFU.RCP R14, R14 ;  /* 0x0000000e000e7308 */ /* 0x000e620000001000 */
[----:B------:R-:W-:Y:S02]  /*03a0*/  FSEL R5, R5, 1, P2 ;  /* 0x3f80000005057808 */ /* 0x000fe40001000000 */
[----:B----4-:R-:W-:Y:S02]  /*03b0*/  SEL R7, R12, RZ, P1 ;  /* 0x000000ff0c077207 */ /* 0x010fe40000800000 */
[----:B------:R-:W-:Y:S01]  /*03c0*/  SEL R4, R13, RZ, P1 ;  /* 0x000000ff0d047207 */ /* 0x000fe20000800000 */
[----:B------:R-:W-:Y:S01]  /*03d0*/  @!P3 FMUL R5, R5, 16777216 ;  /* 0x4b8000000505b820 */ /* 0x000fe20000400000 */
[----:B------:R-:W-:-:S03]  /*03e0*/  SEL R10, R10, RZ, P1 ;  /* 0x000000ff0a0a7207 */ /* 0x000fc60000800000 */
[----:B------:R-:W-:Y:S01]  /*03f0*/  FADD R4, R4, -R7 ;  /* 0x8000000704047221 */ /* 0x000fe20000000000 */
[----:B------:R-:W-:Y:S01]  /*0400*/  SEL R11, R11, RZ, P1 ;  /* 0x000000ff0b0b7207 */ /* 0x000fe20000800000 */
[----:B-1----:R-:W-:-:S04]  /*0410*/  FMUL R5, R14, R5 ;  /* 0x000000050e057220 */ /* 0x002fc80000400000 */
[----:B------:R-:W-:-:S04]  /*0420*/  FMUL R4, R4, R5 ;  /* 0x0000000504047220 */ /* 0x000fc80000400000 */
[----:B------:R-:W-:Y:S01]  /*0430*/  FFMA R11, R4, R10, R11 ;  /* 0x0000000a040b7223 */ /* 0x000fe2000000000b */
[----:B--2---:R-:W-:-:S04]  /*0440*/  SEL R9, R9, RZ, !P0 ;  /* 0x000000ff09097207 */ /* 0x004fc80004000000 */
[----:B------:R-:W-:-:S04]  /*0450*/  FSETP.GEU.AND P1, PT, R11, RZ, PT ;  /* 0x000000ff0b00720b */ /* 0x000fc80003f2e000 */
[----:B------:R-:W-:-:S05]  /*0460*/  @P0 FSEL R9, R11, RZ, P1 ;  /* 0x000000ff0b090208 */ /* 0x000fca0000800000 */
[----:B------:R-:W-:Y:S01]  /*0470*/  STG.E desc[UR4][R2.64], R9 ;  /* 0x0000000902007986 */ /* 0x000fe2000c101904 */
[----:B------:R-:W-:Y:S05]  /*0480*/  EXIT ;  /* 0x000000000000794d */ /* 0x000fea0003800000 */
.L_x_0:
[----:B------:R-:W-:-:S00]  /*0490*/  BRA `(.L_x_0) ;  /* 0xfffffffc00fc7947 */ /* 0x000fc0000383ffff */
[----:B------:R-:W-:-:S00]  /*04a0*/  NOP ;  /* 0x0000000000007918 */ /* 0x000fc00000000000 */
        /* <DEDUP_REMOVED lines=13> */
.L_x_1:


//--------------------- .nv.global.init           --------------------------
	.section	.nv.global.init,"aw",@progbits
.nv.global.init:
	.type		_$_str,@object
	.size		_$_str,(_$_str_$_2 - _$_str)
_$_str:
        /*0000*/ 	.byte	0x5f, 0x5f, 0x43, 0x55, 0x44, 0x41, 0x5f, 0x46, 0x54, 0x5a, 0x00
	.type		_$_str_$_2,@object
	.size		_$_str_$_2,(.L_1 - _$_str_$_2)
_$_str_$_2:
        /*000b*/ 	.byte	0x5f, 0x5f, 0x43, 0x55, 0x44, 0x41, 0x5f, 0x50, 0x52, 0x45, 0x43, 0x5f, 0x53, 0x51, 0x52, 0x54
        /*001b*/ 	.byte	0x00
.L_1:


//--------------------- .nv.constant0.triton_poi_fused_cat_3 --------------------------
	.section	.nv.constant0.triton_poi_fused_cat_3,"a",@progbits
	.sectionflags	@""
	.align	4
.nv.constant0.triton_poi_fused_cat_3:
	.zero		588
